//
// Generated by NVIDIA NVVM Compiler
//
// Compiler Build ID: CL-36424714
// Cuda compilation tools, release 13.0, V13.0.88
// Based on NVVM 20.0.0
//

.version 9.0
.target sm_100
.address_size 64

	// .globl	_Z7parSortPiiPb

.visible .entry _Z7parSortPiiPb(
	.param .u64 .ptr .align 1 _Z7parSortPiiPb_param_0,
	.param .u32 _Z7parSortPiiPb_param_1,
	.param .u64 .ptr .align 1 _Z7parSortPiiPb_param_2
)
{
	.reg .pred 	%p<7>;
	.reg .b16 	%rs<4>;
	.reg .b32 	%r<28>;
	.reg .b64 	%rd<11>;

	ld.param.u64 	%rd5, [_Z7parSortPiiPb_param_0];
	ld.param.u32 	%r17, [_Z7parSortPiiPb_param_1];
	ld.param.u64 	%rd6, [_Z7parSortPiiPb_param_2];
	cvta.to.global.u64 	%rd1, %rd5;
	cvta.to.global.u64 	%rd7, %rd6;
	mov.u32 	%r18, %tid.x;
	mov.u32 	%r19, %ctaid.x;
	mov.u32 	%r20, %ntid.x;
	mov.u32 	%r21, %nctaid.x;
	cvt.u64.u32 	%rd8, %r19;
	add.s64 	%rd2, %rd7, %rd8;
	mov.b16 	%rs1, 1;
	st.global.u8 	[%rd2], %rs1;
	mad.lo.s32 	%r22, %r19, %r20, %r18;
	shl.b32 	%r1, %r22, 1;
	mul.lo.s32 	%r23, %r20, %r21;
	shl.b32 	%r2, %r23, 1;
	or.b32  	%r27, %r1, 1;
	setp.ge.s32 	%p1, %r27, %r17;
	@%p1 bra 	$L__BB0_5;
	mov.u32 	%r24, %r27;
	mov.u32 	%r25, %r1;
$L__BB0_2:
	mul.wide.s32 	%rd9, %r24, 4;
	add.s64 	%rd3, %rd1, %rd9;
	ld.global.u32 	%r6, [%rd3];
	ld.global.u32 	%r7, [%rd3+-4];
	setp.ge.s32 	%p2, %r6, %r7;
	@%p2 bra 	$L__BB0_4;
	st.global.u32 	[%rd3+-4], %r6;
	st.global.u32 	[%rd3], %r7;
	mov.b16 	%rs2, 0;
	st.global.u8 	[%rd2], %rs2;
$L__BB0_4:
	add.s32 	%r25, %r25, %r2;
	add.s32 	%r24, %r25, 1;
	setp.lt.s32 	%p3, %r24, %r17;
	@%p3 bra 	$L__BB0_2;
$L__BB0_5:
	bar.sync 	0;
	add.s32 	%r26, %r1, 2;
	setp.ge.s32 	%p4, %r26, %r17;
	@%p4 bra 	$L__BB0_9;
$L__BB0_6:
	mul.wide.s32 	%rd10, %r26, 4;
	add.s64 	%rd4, %rd1, %rd10;
	ld.global.u32 	%r13, [%rd4];
	ld.global.u32 	%r14, [%rd4+-4];
	setp.ge.s32 	%p5, %r13, %r14;
	@%p5 bra 	$L__BB0_8;
	st.global.u32 	[%rd4+-4], %r13;
	st.global.u32 	[%rd4], %r14;
	mov.b16 	%rs3, 0;
	st.global.u8 	[%rd2], %rs3;
$L__BB0_8:
	add.s32 	%r27, %r27, %r2;
	add.s32 	%r26, %r27, 1;
	setp.lt.s32 	%p6, %r26, %r17;
	@%p6 bra 	$L__BB0_6;
$L__BB0_9:
	bar.sync 	0;
	ret;

}


// ===== COMPILED SASS (sm_100) =====

	.target	sm_100

	.elftype	@"ET_EXEC"


//--------------------- .note.nv.tkinfo           --------------------------
	.section	.note.nv.tkinfo,"",@"SHT_NOTE"
	.sectionflags	@"SHF_NOTE_NV_TKINFO"
	.tkinfo
        /*0018*/ 	.word	0x00000002
        /*0030*/ 	.string	""
        /*0030*/ 	.string	"ptxas"
        /*0030*/ 	.string	"Cuda compilation tools, release 13.0, V13.0.88"
        /*0030*/ 	.string	"Build cuda_13.0.r13.0/compiler.36424714_0"
        /*0030*/ 	.string	"-arch sm_100 -m 64 "



//--------------------- .note.nv.cuinfo           --------------------------
	.section	.note.nv.cuinfo,"",@"SHT_NOTE"
	.sectionflags	@"SHF_NOTE_NV_CUINFO"
        /*0018*/ 	.short	0x0002
        /*001a*/ 	.short	0x0064
        /*001c*/ 	.short	0x0082
	.zero		2


//--------------------- .nv.info                  --------------------------
	.section	.nv.info,"",@"SHT_CUDA_INFO"
	.align	4


	//----- nvinfo : EIATTR_REGCOUNT
	.align		4
        /*0000*/ 	.byte	0x04, 0x2f
        /*0002*/ 	.short	(.L_1 - .L_0)
	.align		4
.L_0:
        /*0004*/ 	.word	index@(_Z7parSortPiiPb)
        /*0008*/ 	.word	0x00000011


	//----- nvinfo : EIATTR_FRAME_SIZE
	.align		4
.L_1:
        /*000c*/ 	.byte	0x04, 0x11
        /*000e*/ 	.short	(.L_3 - .L_2)
	.align		4
.L_2:
        /*0010*/ 	.word	index@(_Z7parSortPiiPb)
        /*0014*/ 	.word	0x00000000


	//----- nvinfo : EIATTR_MIN_STACK_SIZE
	.align		4
.L_3:
        /*0018*/ 	.byte	0x04, 0x12
        /*001a*/ 	.short	(.L_5 - .L_4)
	.align		4
.L_4:
        /*001c*/ 	.word	index@(_Z7parSortPiiPb)
        /*0020*/ 	.word	0x00000000
.L_5:


//--------------------- .nv.compat                --------------------------
	.section	.nv.compat,"",@"SHT_CUDA_COMPAT_INFO"
	.align	4
        /*0000*/ 	.byte	0x02, 0x09, 0x00, 0x00, 0x02, 0x02, 0x01, 0x00, 0x02, 0x05, 0x05, 0x00, 0x03, 0x07, 0x01, 0x01
        /*0010*/ 	.byte	0x02, 0x03, 0x00, 0x00, 0x02, 0x06, 0x01, 0x00, 0x04, 0x0b, 0x08, 0x00, 0x09, 0x00, 0x00, 0x00
        /*0020*/ 	.byte	0x00, 0x00, 0x00, 0x00


//--------------------- .nv.info._Z7parSortPiiPb  --------------------------
	.section	.nv.info._Z7parSortPiiPb,"",@"SHT_CUDA_INFO"
	.sectionflags	@""
	.align	4


	//----- nvinfo : EIATTR_CUDA_API_VERSION
	.align		4
        /*0000*/ 	.byte	0x04, 0x37
        /*0002*/ 	.short	(.L_7 - .L_6)
.L_6:
        /*0004*/ 	.word	0x00000082


	//----- nvinfo : EIATTR_KPARAM_INFO
	.align		4
.L_7:
        /*0008*/ 	.byte	0x04, 0x17
        /*000a*/ 	.short	(.L_9 - .L_8)
.L_8:
        /*000c*/ 	.word	0x00000000
        /*0010*/ 	.short	0x0002
        /*0012*/ 	.short	0x0010
        /*0014*/ 	.byte	0x00, 0xf5, 0x21, 0x00


	//----- nvinfo : EIATTR_KPARAM_INFO
	.align		4
.L_9:
        /*0018*/ 	.byte	0x04, 0x17
        /*001a*/ 	.short	(.L_11 - .L_10)
.L_10:
        /*001c*/ 	.word	0x00000000
        /*0020*/ 	.short	0x0001
        /*0022*/ 	.short	0x0008
        /*0024*/ 	.byte	0x00, 0xf0, 0x11, 0x00


	//----- nvinfo : EIATTR_KPARAM_INFO
	.align		4
.L_11:
        /*0028*/ 	.byte	0x04, 0x17
        /*002a*/ 	.short	(.L_13 - .L_12)
.L_12:
        /*002c*/ 	.word	0x00000000
        /*0030*/ 	.short	0x0000
        /*0032*/ 	.short	0x0000
        /*0034*/ 	.byte	0x00, 0xf5, 0x21, 0x00


	//----- nvinfo : EIATTR_SPARSE_MMA_MASK
	.align		4
.L_13:
        /*0038*/ 	.byte	0x03, 0x50
        /*003a*/ 	.short	0x0000


	//----- nvinfo : EIATTR_MAXREG_COUNT
	.align		4
        /*003c*/ 	.byte	0x03, 0x1b
        /*003e*/ 	.short	0x00ff


	//----- nvinfo : EIATTR_NUM_BARRIERS
	.align		4
        /*0040*/ 	.byte	0x02, 0x4c
        /*0042*/ 	.byte	0x01
	.zero		1


	//----- nvinfo : EIATTR_MERCURY_ISA_VERSION
	.align		4
        /*0044*/ 	.byte	0x03, 0x5f
        /*0046*/ 	.short	0x0101


	//----- nvinfo : EIATTR_VRC_CTA_INIT_COUNT
	.align		4
        /*0048*/ 	.byte	0x02, 0x4a
	.zero		1
	.zero		1


	//----- nvinfo : EIATTR_EXIT_INSTR_OFFSETS
	.align		4
        /*004c*/ 	.byte	0x04, 0x1c
        /*004e*/ 	.short	(.L_15 - .L_14)


	//   ....[0]....
.L_14:
        /*0050*/ 	.word	0x000003a0


	//----- nvinfo : EIATTR_CRS_STACK_SIZE
	.align		4
.L_15:
        /*0054*/ 	.byte	0x04, 0x1e
        /*0056*/ 	.short	(.L_17 - .L_16)
.L_16:
        /*0058*/ 	.word	0x00000000


	//----- nvinfo : EIATTR_CBANK_PARAM_SIZE
	.align		4
.L_17:
        /*005c*/ 	.byte	0x03, 0x19
        /*005e*/ 	.short	0x0018


	//----- nvinfo : EIATTR_PARAM_CBANK
	.align		4
        /*0060*/ 	.byte	0x04, 0x0a
        /*0062*/ 	.short	(.L_19 - .L_18)
	.align		4
.L_18:
        /*0064*/ 	.word	index@(.nv.constant0._Z7parSortPiiPb)
        /*0068*/ 	.short	0x0380
        /*006a*/ 	.short	0x0018


	//----- nvinfo : EIATTR_SW_WAR
	.align		4
.L_19:
        /*006c*/ 	.byte	0x04, 0x36
        /*006e*/ 	.short	(.L_21 - .L_20)
.L_20:
        /*0070*/ 	.word	0x00000008
.L_21:


//--------------------- .nv.callgraph             --------------------------
	.section	.nv.callgraph,"",@"SHT_CUDA_CALLGRAPH"
	.align	4
	.sectionentsize	8
	.align		4
        /*0000*/ 	.word	0x00000000
	.align		4
        /*0004*/ 	.word	0xffffffff
	.align		4
        /*0008*/ 	.word	0x00000000
	.align		4
        /*000c*/ 	.word	0xfffffffe
	.align		4
        /*0010*/ 	.word	0x00000000
	.align		4
        /*0014*/ 	.word	0xfffffffd
	.align		4
        /*0018*/ 	.word	0x00000000
	.align		4
        /*001c*/ 	.word	0xfffffffc


//--------------------- .text._Z7parSortPiiPb     --------------------------
	.section	.text._Z7parSortPiiPb,"ax",@progbits
	.align	128
        .global         _Z7parSortPiiPb
        .type           _Z7parSortPiiPb,@function
        .size           _Z7parSortPiiPb,(.L_x_7 - _Z7parSortPiiPb)
        .other          _Z7parSortPiiPb,@"STO_CUDA_ENTRY STV_DEFAULT"
_Z7parSortPiiPb:
.text._Z7parSortPiiPb:
[----:B------:R-:W-:Y:S01]  /*0000*/  LDC R1, c[0x0][0x37c] ;  /* 0x0000df00ff017b82 */ /* 0x000fe20000000800 */
[----:B------:R-:W0:Y:S07]  /*0010*/  S2R R0, SR_TID.X ;  /* 0x0000000000007919 */ /* 0x000e2e0000002100 */
[----:B------:R-:W1:Y:S01]  /*0020*/  S2UR UR8, SR_CTAID.X ;  /* 0x00000000000879c3 */ /* 0x000e620000002500 */
[----:B------:R-:W1:Y:S01]  /*0030*/  LDCU.64 UR4, c[0x0][0x390] ;  /* 0x00007200ff0477ac */ /* 0x000e620008000a00 */
[----:B------:R-:W-:Y:S01]  /*0040*/  HFMA2 R4, -RZ, RZ, 0, 5.9604644775390625e-08 ;  /* 0x00000001ff047431 */ /* 0x000fe200000001ff */
[----:B------:R-:W-:Y:S01]  /*0050*/  BSSY.RECONVERGENT B0, `(.L_x_0) ;  /* 0x0000021000007945 */ /* 0x000fe20003800200 */
[----:B------:R-:W2:Y:S04]  /*0060*/  LDCU UR9, c[0x0][0x388] ;  /* 0x00007100ff0977ac */ /* 0x000ea80008000800 */
[----:B------:R-:W0:Y:S01]  /*0070*/  LDC R5, c[0x0][0x360] ;  /* 0x0000d800ff057b82 */ /* 0x000e220000000800 */
[----:B------:R-:W3:Y:S01]  /*0080*/  LDCU.64 UR6, c[0x0][0x358] ;  /* 0x00006b00ff0677ac */ /* 0x000ee20008000a00 */
[----:B--2---:R-:W-:Y:S01]  /*0090*/  IMAD.U32 R12, RZ, RZ, UR9 ;  /* 0x00000009ff0c7e24 */ /* 0x004fe2000f8e00ff */
[----:B-1----:R-:W-:-:S04]  /*00a0*/  UIADD3 UR4, UP0, UPT, UR8, UR4, URZ ;  /* 0x0000000408047290 */ /* 0x002fc8000ff1e0ff */
[----:B------:R-:W-:Y:S02]  /*00b0*/  UIADD3.X UR5, UPT, UPT, URZ, UR5, URZ, UP0, !UPT ;  /* 0x00000005ff057290 */ /* 0x000fe400087fe4ff */
[----:B------:R-:W-:Y:S02]  /*00c0*/  IMAD.U32 R2, RZ, RZ, UR4 ;  /* 0x00000004ff027e24 */ /* 0x000fe4000f8e00ff */
[----:B0-----:R-:W-:Y:S01]  /*00d0*/  IMAD R0, R5, UR8, R0 ;  /* 0x0000000805007c24 */ /* 0x001fe2000f8e0200 */
[----:B------:R-:W0:Y:S01]  /*00e0*/  LDCU UR8, c[0x0][0x370] ;  /* 0x00006e00ff0877ac */ /* 0x000e220008000800 */
[----:B------:R-:W-:Y:S02]  /*00f0*/  MOV R3, UR5 ;  /* 0x0000000500037c02 */ /* 0x000fe40008000f00 */
[----:B------:R-:W-:Y:S01]  /*0100*/  IMAD.SHL.U32 R0, R0, 0x2, RZ ;  /* 0x0000000200007824 */ /* 0x000fe200078e00ff */
[----:B------:R-:W1:Y:S02]  /*0110*/  LDCU UR4, c[0x0][0x388] ;  /* 0x00007100ff0477ac */ /* 0x000e640008000800 */
[----:B---3--:R2:W-:Y:S01]  /*0120*/  STG.E.U8 desc[UR6][R2.64], R4 ;  /* 0x0000000402007986 */ /* 0x0085e2000c101106 */
[C---:B------:R-:W-:Y:S01]  /*0130*/  VIADD R10, R0.reuse, 0x2 ;  /* 0x00000002000a7836 */ /* 0x040fe20000000000 */
[----:B------:R-:W-:-:S04]  /*0140*/  IADD3 R9, PT, PT, R0, 0x1, RZ ;  /* 0x0000000100097810 */ /* 0x000fc80007ffe0ff */
[----:B------:R-:W-:Y:S01]  /*0150*/  ISETP.GE.AND P0, PT, R9, R12, PT ;  /* 0x0000000c0900720c */ /* 0x000fe20003f06270 */
[----:B0-----:R-:W-:-:S12]  /*0160*/  IMAD R8, R5, UR8, RZ ;  /* 0x0000000805087c24 */ /* 0x001fd8000f8e02ff */
[----:B-12---:R-:W-:Y:S05]  /*0170*/  @P0 BRA `(.L_x_1) ;  /* 0x0000000000380947 */ /* 0x006fea0003800000 */
[----:B------:R-:W0:Y:S01]  /*0180*/  LDC.64 R4, c[0x0][0x380] ;  /* 0x0000e000ff047b82 */ /* 0x000e220000000a00 */
[----:B------:R-:W-:-:S07]  /*0190*/  MOV R11, R9 ;  /* 0x00000009000b7202 */ /* 0x000fce0000000f00 */
.L_x_2:
[----:B0-----:R-:W-:-:S05]  /*01a0*/  IMAD.WIDE R6, R11, 0x4, R4 ;  /* 0x000000040b067825 */ /* 0x001fca00078e0204 */
[----:B------:R-:W2:Y:S04]  /*01b0*/  LDG.E R13, desc[UR6][R6.64] ;  /* 0x00000006060d7981 */ /* 0x000ea8000c1e1900 */
[----:B------:R-:W2:Y:S01]  /*01c0*/  LDG.E R14, desc[UR6][R6.64+-0x4] ;  /* 0xfffffc06060e7981 */ /* 0x000ea2000c1e1900 */
[----:B------:R-:W-:Y:S01]  /*01d0*/  IMAD R0, R8, 0x2, R0 ;  /* 0x0000000208007824 */ /* 0x000fe200078e0200 */
[----:B------:R-:W-:-:S03]  /*01e0*/  MOV R12, UR4 ;  /* 0x00000004000c7c02 */ /* 0x000fc60008000f00 */
[----:B------:R-:W-:Y:S01]  /*01f0*/  VIADD R11, R0, 0x1 ;  /* 0x00000001000b7836 */ /* 0x000fe20000000000 */
[----:B--2---:R-:W-:-:S13]  /*0200*/  ISETP.GE.AND P0, PT, R13, R14, PT ;  /* 0x0000000e0d00720c */ /* 0x004fda0003f06270 */
[----:B------:R1:W-:Y:S04]  /*0210*/  @!P0 STG.E desc[UR6][R6.64+-0x4], R13 ;  /* 0xfffffc0d06008986 */ /* 0x0003e8000c101906 */
[----:B------:R1:W-:Y:S04]  /*0220*/  @!P0 STG.E desc[UR6][R6.64], R14 ;  /* 0x0000000e06008986 */ /* 0x0003e8000c101906 */
[----:B------:R1:W-:Y:S01]  /*0230*/  @!P0 STG.E.U8 desc[UR6][R2.64], RZ ;  /* 0x000000ff02008986 */ /* 0x0003e2000c101106 */
[----:B------:R-:W-:-:S13]  /*0240*/  ISETP.GE.AND P0, PT, R11, R12, PT ;  /* 0x0000000c0b00720c */ /* 0x000fda0003f06270 */
[----:B-1----:R-:W-:Y:S05]  /*0250*/  @!P0 BRA `(.L_x_2) ;  /* 0xfffffffc00d08947 */ /* 0x002fea000383ffff */
.L_x_1:
[----:B------:R-:W-:Y:S05]  /*0260*/  BSYNC.RECONVERGENT B0 ;  /* 0x0000000000007941 */ /* 0x000fea0003800200 */
.L_x_0:
[----:B------:R-:W-:Y:S01]  /*0270*/  BAR.SYNC.DEFER_BLOCKING 0x0 ;  /* 0x0000000000007b1d */ /* 0x000fe20000010000 */
[----:B------:R-:W-:-:S05]  /*0280*/  ISETP.GE.AND P0, PT, R10, R12, PT ;  /* 0x0000000c0a00720c */ /* 0x000fca0003f06270 */
[----:B------:R-:W0:Y:S01]  /*0290*/  LDCU UR4, c[0x0][0x388] ;  /* 0x00007100ff0477ac */ /* 0x000e220008000800 */
[----:B------:R-:W-:Y:S07]  /*02a0*/  BSSY.RECONVERGENT B0, `(.L_x_3) ;  /* 0x000000e000007945 */ /* 0x000fee0003800200 */
[----:B------:R-:W-:Y:S05]  /*02b0*/  @P0 BRA `(.L_x_4) ;  /* 0x0000000000300947 */ /* 0x000fea0003800000 */
[----:B------:R-:W1:Y:S02]  /*02c0*/  LDC.64 R6, c[0x0][0x380] ;  /* 0x0000e000ff067b82 */ /* 0x000e640000000a00 */
.L_x_5:
[----:B-1----:R-:W-:-:S05]  /*02d0*/  IMAD.WIDE R4, R10, 0x4, R6 ;  /* 0x000000040a047825 */ /* 0x002fca00078e0206 */
[----:B------:R-:W2:Y:S04]  /*02e0*/  LDG.E R11, desc[UR6][R4.64] ;  /* 0x00000006040b7981 */ /* 0x000ea8000c1e1900 */
[----:B------:R-:W2:Y:S01]  /*02f0*/  LDG.E R0, desc[UR6][R4.64+-0x4] ;  /* 0xfffffc0604007981 */ /* 0x000ea2000c1e1900 */
[----:B------:R-:W-:-:S05]  /*0300*/  LEA R9, R8, R9, 0x1 ;  /* 0x0000000908097211 */ /* 0x000fca00078e08ff */
[----:B------:R-:W-:Y:S01]  /*0310*/  VIADD R10, R9, 0x1 ;  /* 0x00000001090a7836 */ /* 0x000fe20000000000 */
[----:B--2---:R-:W-:-:S13]  /*0320*/  ISETP.GE.AND P0, PT, R11, R0, PT ;  /* 0x000000000b00720c */ /* 0x004fda0003f06270 */
[----:B------:R2:W-:Y:S04]  /*0330*/  @!P0 STG.E desc[UR6][R4.64+-0x4], R11 ;  /* 0xfffffc0b04008986 */ /* 0x0005e8000c101906 */
[----:B------:R2:W-:Y:S04]  /*0340*/  @!P0 STG.E desc[UR6][R4.64], R0 ;  /* 0x0000000004008986 */ /* 0x0005e8000c101906 */
[----:B------:R2:W-:Y:S01]  /*0350*/  @!P0 STG.E.U8 desc[UR6][R2.64], RZ ;  /* 0x000000ff02008986 */ /* 0x0005e2000c101106 */
[----:B0-----:R-:W-:-:S13]  /*0360*/  ISETP.GE.AND P0, PT, R10, UR4, PT ;  /* 0x000000040a007c0c */ /* 0x001fda000bf06270 */
[----:B--2---:R-:W-:Y:S05]  /*0370*/  @!P0 BRA `(.L_x_5) ;  /* 0xfffffffc00d48947 */ /* 0x004fea000383ffff */
.L_x_4:
[----:B0-----:R-:W-:Y:S05]  /*0380*/  BSYNC.RECONVERGENT B0 ;  /* 0x0000000000007941 */ /* 0x001fea0003800200 */
.L_x_3:
[----:B------:R-:W-:Y:S06]  /*0390*/  BAR.SYNC.DEFER_BLOCKING 0x0 ;  /* 0x0000000000007b1d */ /* 0x000fec0000010000 */
[----:B------:R-:W-:Y:S05]  /*03a0*/  EXIT ;  /* 0x000000000000794d */ /* 0x000fea0003800000 */
.L_x_6:
[----:B------:R-:W-:-:S00]  /*03b0*/  BRA `(.L_x_6) ;  /* 0xfffffffc00fc7947 */ /* 0x000fc0000383ffff */
[----:B------:R-:W-:-:S00]  /*03c0*/  NOP ;  /* 0x0000000000007918 */ /* 0x000fc00000000000 */
        /* <DEDUP_REMOVED lines=11> */
.L_x_7:


//--------------------- .nv.shared.reserved.0     --------------------------
	.section	.nv.shared.reserved.0,"aw",@nobits
	.weak		__nv_reservedSMEM_offset_0_alias
	.size		__nv_reservedSMEM_offset_0_alias, 0, 64
	.other		__nv_reservedSMEM_offset_0_alias,@"STO_CUDA_RESERVED_SHARED STV_DEFAULT"
__nv_reservedSMEM_offset_0_alias:
	.zero		0
	.zero		64


//--------------------- .nv.constant0._Z7parSortPiiPb --------------------------
	.section	.nv.constant0._Z7parSortPiiPb,"a",@progbits
	.sectionflags	@""
	.align	4
.nv.constant0._Z7parSortPiiPb:
	.zero		920


//--------------------- SYMBOLS --------------------------

	.type		.nv.reservedSmem.offset0,@object
	.size		.nv.reservedSmem.offset0,0x4
